//
// Generated by NVIDIA NVVM Compiler
//
// Compiler Build ID: CL-36424714
// Cuda compilation tools, release 13.0, V13.0.88
// Based on NVVM 20.0.0
//

.version 9.0
.target sm_100
.address_size 64

	// .globl	_Z11aireTrapezePff

.visible .entry _Z11aireTrapezePff(
	.param .u64 .ptr .align 1 _Z11aireTrapezePff_param_0,
	.param .f32 _Z11aireTrapezePff_param_1
)
{
	.reg .pred 	%p<2>;
	.reg .b32 	%r<5>;
	.reg .b32 	%f<9>;
	.reg .b64 	%rd<5>;

	ld.param.u64 	%rd1, [_Z11aireTrapezePff_param_0];
	ld.param.f32 	%f1, [_Z11aireTrapezePff_param_1];
	mov.u32 	%r2, %ctaid.x;
	mov.u32 	%r3, %ntid.x;
	mov.u32 	%r4, %tid.x;
	mad.lo.s32 	%r1, %r2, %r3, %r4;
	setp.gt.s32 	%p1, %r1, 4095;
	@%p1 bra 	$L__BB0_2;
	cvta.to.global.u64 	%rd2, %rd1;
	cvt.rn.f32.s32 	%f2, %r1;
	mul.f32 	%f3, %f1, %f2;
	mul.f32 	%f4, %f3, %f3;
	mov.f32 	%f5, 0f3F800000;
	sub.f32 	%f6, %f5, %f4;
	sqrt.rn.f32 	%f7, %f6;
	mul.f32 	%f8, %f1, %f7;
	mul.wide.s32 	%rd3, %r1, 4;
	add.s64 	%rd4, %rd2, %rd3;
	st.global.f32 	[%rd4], %f8;
$L__BB0_2:
	ret;

}


// ===== COMPILED SASS (sm_100) =====

	.target	sm_100

	.elftype	@"ET_EXEC"


//--------------------- .note.nv.tkinfo           --------------------------
	.section	.note.nv.tkinfo,"",@"SHT_NOTE"
	.sectionflags	@"SHF_NOTE_NV_TKINFO"
	.tkinfo
        /*0018*/ 	.word	0x00000002
        /*0030*/ 	.string	""
        /*0030*/ 	.string	"ptxas"
        /*0030*/ 	.string	"Cuda compilation tools, release 13.0, V13.0.88"
        /*0030*/ 	.string	"Build cuda_13.0.r13.0/compiler.36424714_0"
        /*0030*/ 	.string	"-arch sm_100 -m 64 "



//--------------------- .note.nv.cuinfo           --------------------------
	.section	.note.nv.cuinfo,"",@"SHT_NOTE"
	.sectionflags	@"SHF_NOTE_NV_CUINFO"
        /*0018*/ 	.short	0x0002
        /*001a*/ 	.short	0x0064
        /*001c*/ 	.short	0x0082
	.zero		2


//--------------------- .nv.info                  --------------------------
	.section	.nv.info,"",@"SHT_CUDA_INFO"
	.align	4


	//----- nvinfo : EIATTR_REGCOUNT
	.align		4
        /*0000*/ 	.byte	0x04, 0x2f
        /*0002*/ 	.short	(.L_1 - .L_0)
	.align		4
.L_0:
        /*0004*/ 	.word	index@(_Z11aireTrapezePff)
        /*0008*/ 	.word	0x0000000c


	//----- nvinfo : EIATTR_FRAME_SIZE
	.align		4
.L_1:
        /*000c*/ 	.byte	0x04, 0x11
        /*000e*/ 	.short	(.L_3 - .L_2)
	.align		4
.L_2:
        /*0010*/ 	.word	index@($__internal_0_$__cuda_sm20_sqrt_rn_f32_slowpath)
        /*0014*/ 	.word	0x00000000


	//----- nvinfo : EIATTR_FRAME_SIZE
	.align		4
.L_3:
        /*0018*/ 	.byte	0x04, 0x11
        /*001a*/ 	.short	(.L_5 - .L_4)
	.align		4
.L_4:
        /*001c*/ 	.word	index@(_Z11aireTrapezePff)
        /*0020*/ 	.word	0x00000000


	//----- nvinfo : EIATTR_MIN_STACK_SIZE
	.align		4
.L_5:
        /*0024*/ 	.byte	0x04, 0x12
        /*0026*/ 	.short	(.L_7 - .L_6)
	.align		4
.L_6:
        /*0028*/ 	.word	index@(_Z11aireTrapezePff)
        /*002c*/ 	.word	0x00000000
.L_7:


//--------------------- .nv.compat                --------------------------
	.section	.nv.compat,"",@"SHT_CUDA_COMPAT_INFO"
	.align	4
        /*0000*/ 	.byte	0x02, 0x09, 0x00, 0x00, 0x02, 0x02, 0x01, 0x00, 0x02, 0x05, 0x05, 0x00, 0x03, 0x07, 0x01, 0x01
        /*0010*/ 	.byte	0x02, 0x03, 0x00, 0x00, 0x02, 0x06, 0x01, 0x00, 0x04, 0x0b, 0x08, 0x00, 0x01, 0x00, 0x00, 0x00
        /*0020*/ 	.byte	0x00, 0x00, 0x00, 0x00


//--------------------- .nv.info._Z11aireTrapezePff --------------------------
	.section	.nv.info._Z11aireTrapezePff,"",@"SHT_CUDA_INFO"
	.sectionflags	@""
	.align	4


	//----- nvinfo : EIATTR_CUDA_API_VERSION
	.align		4
        /*0000*/ 	.byte	0x04, 0x37
        /*0002*/ 	.short	(.L_9 - .L_8)
.L_8:
        /*0004*/ 	.word	0x00000082


	//----- nvinfo : EIATTR_KPARAM_INFO
	.align		4
.L_9:
        /*0008*/ 	.byte	0x04, 0x17
        /*000a*/ 	.short	(.L_11 - .L_10)
.L_10:
        /*000c*/ 	.word	0x00000000
        /*0010*/ 	.short	0x0001
        /*0012*/ 	.short	0x0008
        /*0014*/ 	.byte	0x00, 0xf0, 0x11, 0x00


	//----- nvinfo : EIATTR_KPARAM_INFO
	.align		4
.L_11:
        /*0018*/ 	.byte	0x04, 0x17
        /*001a*/ 	.short	(.L_13 - .L_12)
.L_12:
        /*001c*/ 	.word	0x00000000
        /*0020*/ 	.short	0x0000
        /*0022*/ 	.short	0x0000
        /*0024*/ 	.byte	0x00, 0xf5, 0x21, 0x00


	//----- nvinfo : EIATTR_SPARSE_MMA_MASK
	.align		4
.L_13:
        /*0028*/ 	.byte	0x03, 0x50
        /*002a*/ 	.short	0x0000


	//----- nvinfo : EIATTR_MAXREG_COUNT
	.align		4
        /*002c*/ 	.byte	0x03, 0x1b
        /*002e*/ 	.short	0x00ff


	//----- nvinfo : EIATTR_MERCURY_ISA_VERSION
	.align		4
        /*0030*/ 	.byte	0x03, 0x5f
        /*0032*/ 	.short	0x0101


	//----- nvinfo : EIATTR_VRC_CTA_INIT_COUNT
	.align		4
        /*0034*/ 	.byte	0x02, 0x4a
	.zero		1
	.zero		1


	//----- nvinfo : EIATTR_EXIT_INSTR_OFFSETS
	.align		4
        /*0038*/ 	.byte	0x04, 0x1c
        /*003a*/ 	.short	(.L_15 - .L_14)


	//   ....[0]....
.L_14:
        /*003c*/ 	.word	0x00000060


	//   ....[1]....
        /*0040*/ 	.word	0x000001e0


	//----- nvinfo : EIATTR_CRS_STACK_SIZE
	.align		4
.L_15:
        /*0044*/ 	.byte	0x04, 0x1e
        /*0046*/ 	.short	(.L_17 - .L_16)
.L_16:
        /*0048*/ 	.word	0x00000000


	//----- nvinfo : EIATTR_CBANK_PARAM_SIZE
	.align		4
.L_17:
        /*004c*/ 	.byte	0x03, 0x19
        /*004e*/ 	.short	0x000c


	//----- nvinfo : EIATTR_PARAM_CBANK
	.align		4
        /*0050*/ 	.byte	0x04, 0x0a
        /*0052*/ 	.short	(.L_19 - .L_18)
	.align		4
.L_18:
        /*0054*/ 	.word	index@(.nv.constant0._Z11aireTrapezePff)
        /*0058*/ 	.short	0x0380
        /*005a*/ 	.short	0x000c


	//----- nvinfo : EIATTR_SW_WAR
	.align		4
.L_19:
        /*005c*/ 	.byte	0x04, 0x36
        /*005e*/ 	.short	(.L_21 - .L_20)
.L_20:
        /*0060*/ 	.word	0x00000008
.L_21:


//--------------------- .nv.callgraph             --------------------------
	.section	.nv.callgraph,"",@"SHT_CUDA_CALLGRAPH"
	.align	4
	.sectionentsize	8
	.align		4
        /*0000*/ 	.word	0x00000000
	.align		4
        /*0004*/ 	.word	0xffffffff
	.align		4
        /*0008*/ 	.word	0x00000000
	.align		4
        /*000c*/ 	.word	0xfffffffe
	.align		4
        /*0010*/ 	.word	0x00000000
	.align		4
        /*0014*/ 	.word	0xfffffffd
	.align		4
        /*0018*/ 	.word	0x00000000
	.align		4
        /*001c*/ 	.word	0xfffffffc


//--------------------- .text._Z11aireTrapezePff  --------------------------
	.section	.text._Z11aireTrapezePff,"ax",@progbits
	.align	128
        .global         _Z11aireTrapezePff
        .type           _Z11aireTrapezePff,@function
        .size           _Z11aireTrapezePff,(.L_x_5 - _Z11aireTrapezePff)
        .other          _Z11aireTrapezePff,@"STO_CUDA_ENTRY STV_DEFAULT"
_Z11aireTrapezePff:
.text._Z11aireTrapezePff:
[----:B------:R-:W-:Y:S01]  /*0000*/  LDC R1, c[0x0][0x37c] ;  /* 0x0000df00ff017b82 */ /* 0x000fe20000000800 */
[----:B------:R-:W0:Y:S07]  /*0010*/  S2R R0, SR_TID.X ;  /* 0x0000000000007919 */ /* 0x000e2e0000002100 */
[----:B------:R-:W0:Y:S08]  /*0020*/  S2UR UR4, SR_CTAID.X ;  /* 0x00000000000479c3 */ /* 0x000e300000002500 */
[----:B------:R-:W0:Y:S02]  /*0030*/  LDC R5, c[0x0][0x360] ;  /* 0x0000d800ff057b82 */ /* 0x000e240000000800 */
[----:B0-----:R-:W-:-:S05]  /*0040*/  IMAD R5, R5, UR4, R0 ;  /* 0x0000000405057c24 */ /* 0x001fca000f8e0200 */
[----:B------:R-:W-:-:S13]  /*0050*/  ISETP.GT.AND P0, PT, R5, 0xfff, PT ;  /* 0x00000fff0500780c */ /* 0x000fda0003f04270 */
[----:B------:R-:W-:Y:S05]  /*0060*/  @P0 EXIT ;  /* 0x000000000000094d */ /* 0x000fea0003800000 */
[----:B------:R-:W0:Y:S01]  /*0070*/  LDCU UR4, c[0x0][0x388] ;  /* 0x00007100ff0477ac */ /* 0x000e220008000800 */
[----:B------:R-:W-:Y:S01]  /*0080*/  I2FP.F32.S32 R0, R5 ;  /* 0x0000000500007245 */ /* 0x000fe20000201400 */
[----:B------:R-:W-:Y:S04]  /*0090*/  BSSY.RECONVERGENT B0, `(.L_x_0) ;  /* 0x000000f000007945 */ /* 0x000fe80003800200 */
[----:B0-----:R-:W-:Y:S01]  /*00a0*/  FMUL R0, R0, UR4 ;  /* 0x0000000400007c20 */ /* 0x001fe20008400000 */
[----:B------:R-:W0:Y:S03]  /*00b0*/  LDCU.64 UR4, c[0x0][0x358] ;  /* 0x00006b00ff0477ac */ /* 0x000e260008000a00 */
[----:B------:R-:W-:-:S04]  /*00c0*/  FFMA R0, -R0, R0, 1 ;  /* 0x3f80000000007423 */ /* 0x000fc80000000100 */
[----:B------:R1:W2:Y:S01]  /*00d0*/  MUFU.RSQ R3, R0 ;  /* 0x0000000000037308 */ /* 0x0002a20000001400 */
[----:B------:R-:W-:-:S04]  /*00e0*/  IADD3 R2, PT, PT, R0, -0xd000000, RZ ;  /* 0xf300000000027810 */ /* 0x000fc80007ffe0ff */
[----:B------:R-:W-:-:S13]  /*00f0*/  ISETP.GT.U32.AND P0, PT, R2, 0x727fffff, PT ;  /* 0x727fffff0200780c */ /* 0x000fda0003f04070 */
[----:B012---:R-:W-:Y:S05]  /*0100*/  @!P0 BRA `(.L_x_1) ;  /* 0x00000000000c8947 */ /* 0x007fea0003800000 */
[----:B------:R-:W-:-:S07]  /*0110*/  MOV R9, 0x130 ;  /* 0x0000013000097802 */ /* 0x000fce0000000f00 */
[----:B------:R-:W-:Y:S05]  /*0120*/  CALL.REL.NOINC `($__internal_0_$__cuda_sm20_sqrt_rn_f32_slowpath) ;  /* 0x0000000000307944 */ /* 0x000fea0003c00000 */
[----:B------:R-:W-:Y:S05]  /*0130*/  BRA `(.L_x_2) ;  /* 0x0000000000107947 */ /* 0x000fea0003800000 */
.L_x_1:
[----:B------:R-:W-:Y:S01]  /*0140*/  FMUL.FTZ R7, R0, R3 ;  /* 0x0000000300077220 */ /* 0x000fe20000410000 */
[----:B------:R-:W-:-:S03]  /*0150*/  FMUL.FTZ R3, R3, 0.5 ;  /* 0x3f00000003037820 */ /* 0x000fc60000410000 */
[----:B------:R-:W-:-:S04]  /*0160*/  FFMA R0, -R7, R7, R0 ;  /* 0x0000000707007223 */ /* 0x000fc80000000100 */
[----:B------:R-:W-:-:S07]  /*0170*/  FFMA R0, R0, R3, R7 ;  /* 0x0000000300007223 */ /* 0x000fce0000000007 */
.L_x_2:
[----:B------:R-:W-:Y:S05]  /*0180*/  BSYNC.RECONVERGENT B0 ;  /* 0x0000000000007941 */ /* 0x000fea0003800200 */
.L_x_0:
[----:B------:R-:W0:Y:S01]  /*0190*/  LDC.64 R2, c[0x0][0x380] ;  /* 0x0000e000ff027b82 */ /* 0x000e220000000a00 */
[----:B------:R-:W1:Y:S01]  /*01a0*/  LDCU UR6, c[0x0][0x388] ;  /* 0x00007100ff0677ac */ /* 0x000e620008000800 */
[----:B0-----:R-:W-:-:S04]  /*01b0*/  IMAD.WIDE R2, R5, 0x4, R2 ;  /* 0x0000000405027825 */ /* 0x001fc800078e0202 */
[----:B-1----:R-:W-:-:S05]  /*01c0*/  FMUL R5, R0, UR6 ;  /* 0x0000000600057c20 */ /* 0x002fca0008400000 */
[----:B------:R-:W-:Y:S01]  /*01d0*/  STG.E desc[UR4][R2.64], R5 ;  /* 0x0000000502007986 */ /* 0x000fe2000c101904 */
[----:B------:R-:W-:Y:S05]  /*01e0*/  EXIT ;  /* 0x000000000000794d */ /* 0x000fea0003800000 */
        .weak           $__internal_0_$__cuda_sm20_sqrt_rn_f32_slowpath
        .type           $__internal_0_$__cuda_sm20_sqrt_rn_f32_slowpath,@function
        .size           $__internal_0_$__cuda_sm20_sqrt_rn_f32_slowpath,(.L_x_5 - $__internal_0_$__cuda_sm20_sqrt_rn_f32_slowpath)
$__internal_0_$__cuda_sm20_sqrt_rn_f32_slowpath:
[----:B------:R-:W-:-:S13]  /*01f0*/  LOP3.LUT P0, RZ, R0, 0x7fffffff, RZ, 0xc0, !PT ;  /* 0x7fffffff00ff7812 */ /* 0x000fda000780c0ff */
[----:B------:R-:W-:Y:S01]  /*0200*/  @!P0 MOV R2, R0 ;  /* 0x0000000000028202 */ /* 0x000fe20000000f00 */
[----:B------:R-:W-:Y:S06]  /*0210*/  @!P0 BRA `(.L_x_3) ;  /* 0x0000000000408947 */ /* 0x000fec0003800000 */
[----:B------:R-:W-:-:S13]  /*0220*/  FSETP.GEU.FTZ.AND P0, PT, R0, RZ, PT ;  /* 0x000000ff0000720b */ /* 0x000fda0003f1e000 */
[----:B------:R-:W-:Y:S01]  /*0230*/  @!P0 MOV R2, 0x7fffffff ;  /* 0x7fffffff00028802 */ /* 0x000fe20000000f00 */
[----:B------:R-:W-:Y:S06]  /*0240*/  @!P0 BRA `(.L_x_3) ;  /* 0x0000000000348947 */ /* 0x000fec0003800000 */
[----:B------:R-:W-:-:S13]  /*0250*/  FSETP.GTU.FTZ.AND P0, PT, |R0|, +INF , PT ;  /* 0x7f8000000000780b */ /* 0x000fda0003f1c200 */
[----:B------:R-:W-:Y:S01]  /*0260*/  @P0 FADD.FTZ R2, R0, 1 ;  /* 0x3f80000000020421 */ /* 0x000fe20000010000 */
[----:B------:R-:W-:Y:S06]  /*0270*/  @P0 BRA `(.L_x_3) ;  /* 0x0000000000280947 */ /* 0x000fec0003800000 */
[----:B------:R-:W-:-:S13]  /*0280*/  FSETP.NEU.FTZ.AND P0, PT, |R0|, +INF , PT ;  /* 0x7f8000000000780b */ /* 0x000fda0003f1d200 */
[----:B------:R-:W-:-:S04]  /*0290*/  @P0 FFMA R3, R0, 1.84467440737095516160e+19, RZ ;  /* 0x5f80000000030823 */ /* 0x000fc800000000ff */
[----:B------:R-:W0:Y:S02]  /*02a0*/  @P0 MUFU.RSQ R2, R3 ;  /* 0x0000000300020308 */ /* 0x000e240000001400 */
[----:B0-----:R-:W-:Y:S01]  /*02b0*/  @P0 FMUL.FTZ R4, R3, R2 ;  /* 0x0000000203040220 */ /* 0x001fe20000410000 */
[----:B------:R-:W-:Y:S01]  /*02c0*/  @P0 FMUL.FTZ R8, R2, 0.5 ;  /* 0x3f00000002080820 */ /* 0x000fe20000410000 */
[----:B------:R-:W-:Y:S02]  /*02d0*/  @!P0 MOV R2, R0 ;  /* 0x0000000000028202 */ /* 0x000fe40000000f00 */
[----:B------:R-:W-:-:S04]  /*02e0*/  @P0 FADD.FTZ R6, -R4, -RZ ;  /* 0x800000ff04060221 */ /* 0x000fc80000010100 */
[----:B------:R-:W-:-:S04]  /*02f0*/  @P0 FFMA R7, R4, R6, R3 ;  /* 0x0000000604070223 */ /* 0x000fc80000000003 */
[----:B------:R-:W-:-:S04]  /*0300*/  @P0 FFMA R7, R7, R8, R4 ;  /* 0x0000000807070223 */ /* 0x000fc80000000004 */
[----:B------:R-:W-:-:S07]  /*0310*/  @P0 FMUL.FTZ R2, R7, 2.3283064365386962891e-10 ;  /* 0x2f80000007020820 */ /* 0x000fce0000410000 */
.L_x_3:
[----:B------:R-:W-:Y:S01]  /*0320*/  HFMA2 R3, -RZ, RZ, 0, 0 ;  /* 0x00000000ff037431 */ /* 0x000fe200000001ff */
[----:B------:R-:W-:Y:S02]  /*0330*/  MOV R0, R2 ;  /* 0x0000000200007202 */ /* 0x000fe40000000f00 */
[----:B------:R-:W-:-:S04]  /*0340*/  MOV R2, R9 ;  /* 0x0000000900027202 */ /* 0x000fc80000000f00 */
[----:B------:R-:W-:Y:S05]  /*0350*/  RET.REL.NODEC R2 `(_Z11aireTrapezePff) ;  /* 0xfffffffc02287950 */ /* 0x000fea0003c3ffff */
.L_x_4:
[----:B------:R-:W-:-:S00]  /*0360*/  BRA `(.L_x_4) ;  /* 0xfffffffc00fc7947 */ /* 0x000fc0000383ffff */
[----:B------:R-:W-:-:S00]  /*0370*/  NOP ;  /* 0x0000000000007918 */ /* 0x000fc00000000000 */
        /* <DEDUP_REMOVED lines=8> */
.L_x_5:


//--------------------- .nv.shared.reserved.0     --------------------------
	.section	.nv.shared.reserved.0,"aw",@nobits
	.weak		__nv_reservedSMEM_offset_0_alias
	.size		__nv_reservedSMEM_offset_0_alias, 0, 64
	.other		__nv_reservedSMEM_offset_0_alias,@"STO_CUDA_RESERVED_SHARED STV_DEFAULT"
__nv_reservedSMEM_offset_0_alias:
	.zero		0
	.zero		64


//--------------------- .nv.constant0._Z11aireTrapezePff --------------------------
	.section	.nv.constant0._Z11aireTrapezePff,"a",@progbits
	.sectionflags	@""
	.align	4
.nv.constant0._Z11aireTrapezePff:
	.zero		908


//--------------------- SYMBOLS --------------------------

	.type		.nv.reservedSmem.offset0,@object
	.size		.nv.reservedSmem.offset0,0x4
